	.headerflags	@"EF_CUDA_TEXMODE_UNIFIED EF_CUDA_64BIT_ADDRESS EF_CUDA_ACCELERATORS EF_CUDA_SM90 EF_CUDA_VIRTUAL_SM(EF_CUDA_SM90)"
	.elftype	@"ET_EXEC"


//--------------------- .nv.info                  --------------------------
	.section	.nv.info,"",@"SHT_CUDA_INFO"
	.align	4


	//----- nvinfo : EIATTR_REGCOUNT
	.align		4
        /*0000*/ 	.byte	0x04, 0x2f
        /*0002*/ 	.short	(.L_3 - .L_2)
	.align		4
.L_2:
        /*0004*/ 	.word	index@(triton_poi_fused__native_batch_norm_legit_no_training_leaky_relu_18)
        /*0008*/ 	.word	0x00000026


	//----- nvinfo : EIATTR_MIN_STACK_SIZE
	.align		4
.L_3:
        /*000c*/ 	.byte	0x04, 0x12
        /*000e*/ 	.short	(.L_5 - .L_4)
	.align		4
.L_4:
        /*0010*/ 	.word	index@(triton_poi_fused__native_batch_norm_legit_no_training_leaky_relu_18)
        /*0014*/ 	.word	0x00000000


	//----- nvinfo : EIATTR_FRAME_SIZE
	.align		4
.L_5:
        /*0018*/ 	.byte	0x04, 0x11
        /*001a*/ 	.short	(.L_7 - .L_6)
	.align		4
.L_6:
        /*001c*/ 	.word	index@(triton_poi_fused__native_batch_norm_legit_no_training_leaky_relu_18)
        /*0020*/ 	.word	0x00000000


	//----- nvinfo : EIATTR_MIN_STACK_SIZE
	.align		4
.L_7:
        /*0024*/ 	.byte	0x04, 0x12
        /*0026*/ 	.short	(.L_9 - .L_8)
	.align		4
.L_8:
        /*0028*/ 	.word	index@(triton_poi_fused__native_batch_norm_legit_no_training_leaky_relu_18)
        /*002c*/ 	.word	0x00000000
.L_9:


//--------------------- .nv.info.triton_poi_fused__native_batch_norm_legit_no_training_leaky_relu_18 --------------------------
	.section	.nv.info.triton_poi_fused__native_batch_norm_legit_no_training_leaky_relu_18,"",@"SHT_CUDA_INFO"
	.sectionflags	@""
	.align	4


	//----- nvinfo : EIATTR_CUDA_API_VERSION
	.align		4
        /*0000*/ 	.byte	0x04, 0x37
        /*0002*/ 	.short	(.L_11 - .L_10)
.L_10:
        /*0004*/ 	.word	0x0000007c


	//----- nvinfo : EIATTR_KPARAM_INFO
	.align		4
.L_11:
        /*0008*/ 	.byte	0x04, 0x17
        /*000a*/ 	.short	(.L_13 - .L_12)
.L_12:
        /*000c*/ 	.word	0x00000000
        /*0010*/ 	.short	0x0006
        /*0012*/ 	.short	0x0030
        /*0014*/ 	.byte	0x00, 0xf0, 0x11, 0x00


	//----- nvinfo : EIATTR_KPARAM_INFO
	.align		4
.L_13:
        /*0018*/ 	.byte	0x04, 0x17
        /*001a*/ 	.short	(.L_15 - .L_14)
.L_14:
        /*001c*/ 	.word	0x00000000
        /*0020*/ 	.short	0x0005
        /*0022*/ 	.short	0x0028
        /*0024*/ 	.byte	0x00, 0xf4, 0x21, 0x00


	//----- nvinfo : EIATTR_KPARAM_INFO
	.align		4
.L_15:
        /*0028*/ 	.byte	0x04, 0x17
        /*002a*/ 	.short	(.L_17 - .L_16)
.L_16:
        /*002c*/ 	.word	0x00000000
        /*0030*/ 	.short	0x0004
        /*0032*/ 	.short	0x0020
        /*0034*/ 	.byte	0x00, 0xf4, 0x21, 0x00


	//----- nvinfo : EIATTR_KPARAM_INFO
	.align		4
.L_17:
        /*0038*/ 	.byte	0x04, 0x17
        /*003a*/ 	.short	(.L_19 - .L_18)
.L_18:
        /*003c*/ 	.word	0x00000000
        /*0040*/ 	.short	0x0003
        /*0042*/ 	.short	0x0018
        /*0044*/ 	.byte	0x00, 0xf4, 0x21, 0x00


	//----- nvinfo : EIATTR_KPARAM_INFO
	.align		4
.L_19:
        /*0048*/ 	.byte	0x04, 0x17
        /*004a*/ 	.short	(.L_21 - .L_20)
.L_20:
        /*004c*/ 	.word	0x00000000
        /*0050*/ 	.short	0x0002
        /*0052*/ 	.short	0x0010
        /*0054*/ 	.byte	0x00, 0xf4, 0x21, 0x00


	//----- nvinfo : EIATTR_KPARAM_INFO
	.align		4
.L_21:
        /*0058*/ 	.byte	0x04, 0x17
        /*005a*/ 	.short	(.L_23 - .L_22)
.L_22:
        /*005c*/ 	.word	0x00000000
        /*0060*/ 	.short	0x0001
        /*0062*/ 	.short	0x0008
        /*0064*/ 	.byte	0x00, 0xf4, 0x21, 0x00


	//----- nvinfo : EIATTR_KPARAM_INFO
	.align		4
.L_23:
        /*0068*/ 	.byte	0x04, 0x17
        /*006a*/ 	.short	(.L_25 - .L_24)
.L_24:
        /*006c*/ 	.word	0x00000000
        /*0070*/ 	.short	0x0000
        /*0072*/ 	.short	0x0000
        /*0074*/ 	.byte	0x00, 0xf4, 0x21, 0x00


	//----- nvinfo : EIATTR_SPARSE_MMA_MASK
	.align		4
.L_25:
        /*0078*/ 	.byte	0x03, 0x50
        /*007a*/ 	.short	0x0000


	//----- nvinfo : EIATTR_MAXREG_COUNT
	.align		4
        /*007c*/ 	.byte	0x03, 0x1b
        /*007e*/ 	.short	0x00ff


	//----- nvinfo : EIATTR_EXIT_INSTR_OFFSETS
	.align		4
        /*0080*/ 	.byte	0x04, 0x1c
        /*0082*/ 	.short	(.L_27 - .L_26)


	//   ....[0]....
.L_26:
        /*0084*/ 	.word	0x00000a50


	//----- nvinfo : EIATTR_REQNTID
	.align		4
.L_27:
        /*0088*/ 	.byte	0x04, 0x10
        /*008a*/ 	.short	(.L_29 - .L_28)
.L_28:
        /*008c*/ 	.word	0x00000080
        /*0090*/ 	.word	0x00000001
        /*0094*/ 	.word	0x00000001


	//----- nvinfo : EIATTR_CBANK_PARAM_SIZE
	.align		4
.L_29:
        /*0098*/ 	.byte	0x03, 0x19
        /*009a*/ 	.short	0x0034


	//----- nvinfo : EIATTR_PARAM_CBANK
	.align		4
        /*009c*/ 	.byte	0x04, 0x0a
        /*009e*/ 	.short	(.L_31 - .L_30)
	.align		4
.L_30:
        /*00a0*/ 	.word	index@(.nv.constant0.triton_poi_fused__native_batch_norm_legit_no_training_leaky_relu_18)
        /*00a4*/ 	.short	0x0210
        /*00a6*/ 	.short	0x0034


	//----- nvinfo : EIATTR_SW_WAR
	.align		4
.L_31:
        /*00a8*/ 	.byte	0x04, 0x36
        /*00aa*/ 	.short	(.L_33 - .L_32)
.L_32:
        /*00ac*/ 	.word	0x00000008
.L_33:


//--------------------- .nv.callgraph             --------------------------
	.section	.nv.callgraph,"",@"SHT_CUDA_CALLGRAPH"
	.align	4
	.sectionentsize	8
	.align		4
        /*0000*/ 	.word	0x00000000
	.align		4
        /*0004*/ 	.word	0xffffffff
	.align		4
        /*0008*/ 	.word	0x00000000
	.align		4
        /*000c*/ 	.word	0xfffffffe
	.align		4
        /*0010*/ 	.word	0x00000000
	.align		4
        /*0014*/ 	.word	0xfffffffd
	.align		4
        /*0018*/ 	.word	0x00000000
	.align		4
        /*001c*/ 	.word	0xfffffffc


//--------------------- .nv.constant4             --------------------------
	.section	.nv.constant4,"a",@progbits
	.align	8
	.align		8
.nv.constant4:
        /*0000*/ 	.dword	_$_str
	.align		8
        /*0008*/ 	.dword	_$_str_$_2


//--------------------- .text.triton_poi_fused__native_batch_norm_legit_no_training_leaky_relu_18 --------------------------
	.section	.text.triton_poi_fused__native_batch_norm_legit_no_training_leaky_relu_18,"ax",@progbits
	.align	128
        .global         triton_poi_fused__native_batch_norm_legit_no_training_leaky_relu_18
        .type           triton_poi_fused__native_batch_norm_legit_no_training_leaky_relu_18,@function
        .size           triton_poi_fused__native_batch_norm_legit_no_training_leaky_relu_18,(.L_x_1 - triton_poi_fused__native_batch_norm_legit_no_training_leaky_relu_18)
        .other          triton_poi_fused__native_batch_norm_legit_no_training_leaky_relu_18,@"STO_CUDA_ENTRY STV_DEFAULT"
triton_poi_fused__native_batch_norm_legit_no_training_leaky_relu_18:
.text.triton_poi_fused__native_batch_norm_legit_no_training_leaky_relu_18:
[----:B------:R-:W-:Y:S01]  /*0000*/  LDC R1, c[0x0][0x28] ;  /* 0x00000a00ff017b82 */ /* 0x000fe20000000800 */
[----:B------:R-:W1:Y:S07]  /*0010*/  S2R R0, SR_TID.X ;  /* 0x0000000000007919 */ /* 0x000e6e0000002100 */
[----:B------:R-:W2:Y:S01]  /*0020*/  LDC.64 R16, c[0x0][0x228] ;  /* 0x00008a00ff107b82 */ /* 0x000ea20000000a00 */
[----:B------:R-:W-:Y:S01]  /*0030*/  ULDC.64 UR4, c[0x0][0x208] ;  /* 0x0000820000047ab9 */ /* 0x000fe20000000a00 */
[----:B------:R-:W3:Y:S06]  /*0040*/  S2R R3, SR_CTAID.X ;  /* 0x0000000000037919 */ /* 0x000eec0000002500 */
[----:B------:R-:W4:Y:S08]  /*0050*/  LDC.64 R20, c[0x0][0x220] ;  /* 0x00008800ff147b82 */ /* 0x000f300000000a00 */
[----:B------:R-:W5:Y:S08]  /*0060*/  LDC.64 R22, c[0x0][0x218] ;  /* 0x00008600ff167b82 */ /* 0x000f700000000a00 */
[----:B------:R-:W5:Y:S01]  /*0070*/  LDC.64 R32, c[0x0][0x238] ;  /* 0x00008e00ff207b82 */ /* 0x000f620000000a00 */
[----:B-1----:R-:W-:-:S04]  /*0080*/  SHF.L.U32 R0, R0, 0x2, RZ ;  /* 0x0000000200007819 */ /* 0x002fc800000006ff */
[----:B------:R-:W-:-:S04]  /*0090*/  LOP3.LUT R0, R0, 0x1fc, RZ, 0xc0, !PT ;  /* 0x000001fc00007812 */ /* 0x000fc800078ec0ff */
[----:B---3--:R-:W-:-:S05]  /*00a0*/  LEA R2, R3, R0, 0xa ;  /* 0x0000000003027211 */ /* 0x008fca00078e50ff */
[----:B------:R-:W-:-:S05]  /*00b0*/  IMAD.HI R0, R2, 0x66666667, RZ ;  /* 0x6666666702007827 */ /* 0x000fca00078e02ff */
[----:B------:R-:W-:-:S04]  /*00c0*/  SHF.R.U32.HI R3, RZ, 0x1f, R0 ;  /* 0x0000001fff037819 */ /* 0x000fc80000011600 */
[----:B------:R-:W-:-:S05]  /*00d0*/  LEA.HI.SX32 R3, R0, R3, 0x18 ;  /* 0x0000000300037211 */ /* 0x000fca00078fc2ff */
[----:B------:R-:W-:-:S04]  /*00e0*/  IMAD R19, R3, -0x280, R2 ;  /* 0xfffffd8003137824 */ /* 0x000fc800078e0202 */
[----:B--2---:R-:W-:-:S06]  /*00f0*/  IMAD.WIDE R12, R19, 0x4, R16 ;  /* 0x00000004130c7825 */ /* 0x004fcc00078e0210 */
[----:B------:R-:W2:Y:S01]  /*0100*/  LDG.E.EL.128 R12, desc[UR4][R12.64] ;  /* 0x000000040c0c7981 */ /* 0x000ea2000c2e1d00 */
[----:B------:R-:W-:Y:S01]  /*0110*/  IADD3 R3, R2, 0x200, RZ ;  /* 0x0000020002037810 */ /* 0x000fe20007ffe0ff */
[----:B----4-:R-:W-:-:S04]  /*0120*/  IMAD.WIDE R8, R19, 0x4, R20 ;  /* 0x0000000413087825 */ /* 0x010fc800078e0214 */
[----:B------:R-:W-:Y:S02]  /*0130*/  IMAD.HI R0, R3, 0x66666667, RZ ;  /* 0x6666666703007827 */ /* 0x000fe400078e02ff */
[----:B------:R-:W3:Y:S02]  /*0140*/  LDG.E.EL.128 R8, desc[UR4][R8.64] ;  /* 0x0000000408087981 */ /* 0x000ee4000c2e1d00 */
[----:B-----5:R-:W-:Y:S01]  /*0150*/  IMAD.WIDE R22, R2, 0x4, R22 ;  /* 0x0000000402167825 */ /* 0x020fe200078e0216 */
[----:B------:R-:W-:-:S04]  /*0160*/  SHF.R.U32.HI R25, RZ, 0x1f, R0 ;  /* 0x0000001fff197819 */ /* 0x000fc80000011600 */
[----:B------:R-:W3:Y:S01]  /*0170*/  LDG.E.128 R4, desc[UR4][R22.64] ;  /* 0x0000000416047981 */ /* 0x000ee2000c1e1d00 */
[----:B------:R-:W-:-:S03]  /*0180*/  LEA.HI.SX32 R0, R0, R25, 0x18 ;  /* 0x0000001900007211 */ /* 0x000fc600078fc2ff */
[----:B------:R1:W4:Y:S02]  /*0190*/  LDG.E.128 R28, desc[UR4][R22.64+0x800] ;  /* 0x00080004161c7981 */ /* 0x000324000c1e1d00 */
[----:B------:R-:W-:-:S04]  /*01a0*/  IMAD R3, R0, -0x280, R3 ;  /* 0xfffffd8000037824 */ /* 0x000fc800078e0203 */
[----:B------:R-:W-:Y:S01]  /*01b0*/  IMAD.WIDE R24, R3, 0x4, R20 ;  /* 0x0000000403187825 */ /* 0x000fe200078e0214 */
[----:B-1----:R-:W1:Y:S05]  /*01c0*/  LDC.64 R22, c[0x0][0x230] ;  /* 0x00008c00ff167b82 */ /* 0x002e6a0000000a00 */
[----:B------:R-:W4:Y:S01]  /*01d0*/  LDG.E.EL.128 R24, desc[UR4][R24.64] ;  /* 0x0000000418187981 */ /* 0x000f22000c2e1d00 */
[----:B------:R-:W-:Y:S01]  /*01e0*/  HFMA2.MMA R0, -RZ, RZ, 1.625, 0 ;  /* 0x3e800000ff007435 */ /* 0x000fe200000001ff */
[----:B-1----:R-:W-:-:S04]  /*01f0*/  IMAD.WIDE R34, R19, 0x4, R22 ;  /* 0x0000000413227825 */ /* 0x002fc800078e0216 */
[----:B--2---:R-:W-:Y:S01]  /*0200*/  FADD R18, R12, 9.9999997473787516356e-06 ;  /* 0x3727c5ac0c127421 */ /* 0x004fe20000000000 */
[----:B------:R-:W-:-:S05]  /*0210*/  FADD R20, R13, 9.9999997473787516356e-06 ;  /* 0x3727c5ac0d147421 */ /* 0x000fca0000000000 */
[----:B------:R-:W1:Y:S01]  /*0220*/  MUFU.SQRT R18, R18 ;  /* 0x0000001200127308 */ /* 0x000e620000002000 */
[----:B------:R-:W-:-:S07]  /*0230*/  FADD R14, R14, 9.9999997473787516356e-06 ;  /* 0x3727c5ac0e0e7421 */ /* 0x000fce0000000000 */
[----:B------:R-:W2:Y:S01]  /*0240*/  MUFU.SQRT R20, R20 ;  /* 0x0000001400147308 */ /* 0x000ea20000002000 */
[----:B------:R-:W-:-:S07]  /*0250*/  FADD R15, R15, 9.9999997473787516356e-06 ;  /* 0x3727c5ac0f0f7421 */ /* 0x000fce0000000000 */
[----:B------:R-:W5:Y:S01]  /*0260*/  MUFU.SQRT R12, R14 ;  /* 0x0000000e000c7308 */ /* 0x000f620000002000 */
[----:B-1----:R-:W-:-:S07]  /*0270*/  FSETP.GT.AND P6, PT, R18, 8.50705917302346158658e+37, PT ;  /* 0x7e8000001200780b */ /* 0x002fce0003fc4000 */
[----:B------:R-:W1:Y:S01]  /*0280*/  MUFU.SQRT R13, R15 ;  /* 0x0000000f000d7308 */ /* 0x000e620000002000 */
[----:B--2---:R-:W-:Y:S02]  /*0290*/  FSETP.GT.AND P5, PT, R20, 8.50705917302346158658e+37, PT ;  /* 0x7e8000001400780b */ /* 0x004fe40003fa4000 */
[----:B------:R-:W-:Y:S02]  /*02a0*/  FSETP.GEU.AND P4, PT, R18, 1.175494350822287508e-38, PT ;  /* 0x008000001200780b */ /* 0x000fe40003f8e000 */
[----:B------:R-:W-:Y:S02]  /*02b0*/  FSETP.GEU.AND P3, PT, R20, 1.175494350822287508e-38, PT ;  /* 0x008000001400780b */ /* 0x000fe40003f6e000 */
[----:B-----5:R-:W-:Y:S01]  /*02c0*/  FSETP.GT.AND P2, PT, R12, 8.50705917302346158658e+37, PT ;  /* 0x7e8000000c00780b */ /* 0x020fe20003f44000 */
[----:B------:R-:W-:Y:S01]  /*02d0*/  @P6 FMUL R18, R18, 0.25 ;  /* 0x3e80000012126820 */ /* 0x000fe20000400000 */
[----:B---3--:R-:W-:Y:S01]  /*02e0*/  FADD R4, R4, -R8 ;  /* 0x8000000804047221 */ /* 0x008fe20000000000 */
[----:B------:R-:W-:-:S02]  /*02f0*/  FSETP.GEU.AND P0, PT, R12, 1.175494350822287508e-38, PT ;  /* 0x008000000c00780b */ /* 0x000fc40003f0e000 */
[----:B------:R-:W-:Y:S02]  /*0300*/  FSEL R8, R0, 1, P6 ;  /* 0x3f80000000087808 */ /* 0x000fe40003000000 */
[----:B------:R-:W-:Y:S01]  /*0310*/  @P5 FMUL R20, R20, 0.25 ;  /* 0x3e80000014145820 */ /* 0x000fe20000400000 */
[C---:B-1----:R-:W-:Y:S01]  /*0320*/  FSETP.GT.AND P1, PT, R13.reuse, 8.50705917302346158658e+37, PT ;  /* 0x7e8000000d00780b */ /* 0x042fe20003f24000 */
[----:B------:R-:W-:Y:S01]  /*0330*/  @!P4 FMUL R18, R18, 16777216 ;  /* 0x4b8000001212c820 */ /* 0x000fe20000400000 */
[----:B------:R-:W-:Y:S01]  /*0340*/  FSETP.GEU.AND P6, PT, R13, 1.175494350822287508e-38, PT ;  /* 0x008000000d00780b */ /* 0x000fe20003fce000 */
[----:B------:R-:W-:Y:S01]  /*0350*/  @!P3 FMUL R20, R20, 16777216 ;  /* 0x4b8000001414b820 */ /* 0x000fe20000400000 */
[----:B------:R-:W-:Y:S02]  /*0360*/  FADD R5, R5, -R9 ;  /* 0x8000000905057221 */ /* 0x000fe40000000000 */
[----:B------:R-:W1:Y:S01]  /*0370*/  MUFU.RCP R9, R18 ;  /* 0x0000001200097308 */ /* 0x000e620000001000 */
[----:B------:R-:W-:Y:S01]  /*0380*/  @P2 FMUL R12, R12, 0.25 ;  /* 0x3e8000000c0c2820 */ /* 0x000fe20000400000 */
[----:B------:R-:W-:-:S06]  /*0390*/  FADD R7, R7, -R11 ;  /* 0x8000000b07077221 */ /* 0x000fcc0000000000 */
[----:B------:R-:W2:Y:S01]  /*03a0*/  MUFU.RCP R20, R20 ;  /* 0x0000001400147308 */ /* 0x000ea20000001000 */
[----:B------:R-:W-:Y:S01]  /*03b0*/  @P1 FMUL R13, R13, 0.25 ;  /* 0x3e8000000d0d1820 */ /* 0x000fe20000400000 */
[----:B------:R-:W-:Y:S01]  /*03c0*/  @!P0 FMUL R12, R12, 16777216 ;  /* 0x4b8000000c0c8820 */ /* 0x000fe20000400000 */
[----:B------:R-:W-:Y:S01]  /*03d0*/  FSEL R11, R0, 1, P5 ;  /* 0x3f800000000b7808 */ /* 0x000fe20002800000 */
[----:B----4-:R-:W-:Y:S01]  /*03e0*/  FADD R25, R29, -R25 ;  /* 0x800000191d197221 */ /* 0x010fe20000000000 */
[----:B------:R-:W-:Y:S01]  /*03f0*/  @!P6 FMUL R13, R13, 16777216 ;  /* 0x4b8000000d0de820 */ /* 0x000fe20000400000 */
[----:B------:R-:W-:Y:S01]  /*0400*/  FADD R24, R28, -R24 ;  /* 0x800000181c187221 */ /* 0x000fe20000000000 */
[----:B------:R-:W-:Y:S01]  /*0410*/  @!P4 FMUL R8, R8, 16777216 ;  /* 0x4b8000000808c820 */ /* 0x000fe20000400000 */
[----:B------:R-:W3:Y:S01]  /*0420*/  MUFU.RCP R29, R12 ;  /* 0x0000000c001d7308 */ /* 0x000ee20000001000 */
[----:B------:R-:W-:Y:S02]  /*0430*/  @!P3 FMUL R11, R11, 16777216 ;  /* 0x4b8000000b0bb820 */ /* 0x000fe40000400000 */
[----:B-1----:R-:W-:Y:S01]  /*0440*/  FMUL R9, R9, R8 ;  /* 0x0000000809097220 */ /* 0x002fe20000400000 */
[----:B------:R-:W-:-:S04]  /*0450*/  FSEL R8, R0, 1, P2 ;  /* 0x3f80000000087808 */ /* 0x000fc80001000000 */
[----:B------:R-:W1:Y:S01]  /*0460*/  MUFU.RCP R28, R13 ;  /* 0x0000000d001c7308 */ /* 0x000e620000001000 */
[----:B--2---:R-:W-:Y:S01]  /*0470*/  FMUL R18, R20, R11 ;  /* 0x0000000b14127220 */ /* 0x004fe20000400000 */
[----:B------:R-:W-:Y:S01]  /*0480*/  FSEL R11, R0, 1, P1 ;  /* 0x3f800000000b7808 */ /* 0x000fe20000800000 */
[----:B------:R-:W-:Y:S01]  /*0490*/  @!P0 FMUL R8, R8, 16777216 ;  /* 0x4b80000008088820 */ /* 0x000fe20000400000 */
[----:B------:R-:W-:-:S03]  /*04a0*/  FMUL R21, R9, R4 ;  /* 0x0000000409157220 */ /* 0x000fc60000400000 */
[----:B------:R-:W-:Y:S01]  /*04b0*/  @!P6 FMUL R11, R11, 16777216 ;  /* 0x4b8000000b0be820 */ /* 0x000fe20000400000 */
[----:B---3--:R-:W-:Y:S01]  /*04c0*/  FMUL R29, R29, R8 ;  /* 0x000000081d1d7220 */ /* 0x008fe20000400000 */
[----:B------:R-:W-:Y:S01]  /*04d0*/  FADD R6, R6, -R10 ;  /* 0x8000000a06067221 */ /* 0x000fe20000000000 */
[----:B0-----:R-:W-:-:S04]  /*04e0*/  IMAD.WIDE R8, R19, 0x4, R32 ;  /* 0x0000000413087825 */ /* 0x001fc800078e0220 */
[----:B------:R-:W-:Y:S01]  /*04f0*/  FMUL R18, R18, R5 ;  /* 0x0000000512127220 */ /* 0x000fe20000400000 */
[----:B-1----:R-:W-:Y:S01]  /*0500*/  FMUL R28, R28, R11 ;  /* 0x0000000b1c1c7220 */ /* 0x002fe20000400000 */
[----:B------:R-:W-:Y:S01]  /*0510*/  FMUL R29, R29, R6 ;  /* 0x000000061d1d7220 */ /* 0x000fe20000400000 */
[----:B------:R-:W2:Y:S02]  /*0520*/  LDG.E.EL.128 R8, desc[UR4][R8.64] ;  /* 0x0000000408087981 */ /* 0x000ea4000c2e1d00 */
[----:B------:R-:W-:Y:S02]  /*0530*/  FMUL R28, R28, R7 ;  /* 0x000000071c1c7220 */ /* 0x000fe40000400000 */
[----:B------:R-:W2:Y:S01]  /*0540*/  LDG.E.EL.128 R4, desc[UR4][R34.64] ;  /* 0x0000000422047981 */ /* 0x000ea2000c2e1d00 */
[----:B------:R-:W-:-:S06]  /*0550*/  IMAD.WIDE R12, R3, 0x4, R16 ;  /* 0x00000004030c7825 */ /* 0x000fcc00078e0210 */
[----:B------:R-:W3:Y:S01]  /*0560*/  LDG.E.EL.128 R12, desc[UR4][R12.64] ;  /* 0x000000040c0c7981 */ /* 0x000ee2000c2e1d00 */
[----:B------:R-:W-:-:S04]  /*0570*/  IMAD.WIDE R16, R3, 0x4, R22 ;  /* 0x0000000403107825 */ /* 0x000fc800078e0216 */
[----:B------:R-:W-:-:S04]  /*0580*/  IMAD.WIDE R22, R3, 0x4, R32 ;  /* 0x0000000403167825 */ /* 0x000fc800078e0220 */
[----:B--2---:R-:W-:Y:S01]  /*0590*/  FFMA R4, R4, R21, R8 ;  /* 0x0000001504047223 */ /* 0x004fe20000000008 */
[----:B------:R-:W-:Y:S01]  /*05a0*/  FFMA R5, R5, R18, R9 ;  /* 0x0000001205057223 */ /* 0x000fe20000000009 */
[----:B------:R-:W2:Y:S04]  /*05b0*/  LDG.E.EL.128 R20, desc[UR4][R22.64] ;  /* 0x0000000416147981 */ /* 0x000ea8000c2e1d00 */
[----:B------:R-:W2:Y:S01]  /*05c0*/  LDG.E.EL.128 R16, desc[UR4][R16.64] ;  /* 0x0000000410107981 */ /* 0x000ea2000c2e1d00 */
[----:B---3--:R-:W-:-:S06]  /*05d0*/  FADD R8, R12, 9.9999997473787516356e-06 ;  /* 0x3727c5ac0c087421 */ /* 0x008fcc0000000000 */
[----:B------:R-:W0:Y:S01]  /*05e0*/  MUFU.SQRT R8, R8 ;  /* 0x0000000800087308 */ /* 0x000e220000002000 */
[----:B------:R-:W-:Y:S01]  /*05f0*/  FADD R13, R13, 9.9999997473787516356e-06 ;  /* 0x3727c5ac0d0d7421 */ /* 0x000fe20000000000 */
[----:B------:R-:W-:Y:S01]  /*0600*/  FADD R14, R14, 9.9999997473787516356e-06 ;  /* 0x3727c5ac0e0e7421 */ /* 0x000fe20000000000 */
[----:B------:R-:W-:Y:S01]  /*0610*/  FADD R15, R15, 9.9999997473787516356e-06 ;  /* 0x3727c5ac0f0f7421 */ /* 0x000fe20000000000 */
[----:B------:R-:W-:Y:S01]  /*0620*/  FFMA R6, R6, R29, R10 ;  /* 0x0000001d06067223 */ /* 0x000fe2000000000a */
[----:B------:R-:W-:-:S03]  /*0630*/  FFMA R7, R7, R28, R11 ;  /* 0x0000001c07077223 */ /* 0x000fc6000000000b */
[----:B------:R-:W1:Y:S08]  /*0640*/  MUFU.SQRT R3, R13 ;  /* 0x0000000d00037308 */ /* 0x000e700000002000 */
[----:B------:R-:W3:Y:S01]  /*0650*/  MUFU.SQRT R10, R14 ;  /* 0x0000000e000a7308 */ /* 0x000ee20000002000 */
[----:B0-----:R-:W-:-:S07]  /*0660*/  FSETP.GT.AND P6, PT, R8, 8.50705917302346158658e+37, PT ;  /* 0x7e8000000800780b */ /* 0x001fce0003fc4000 */
[----:B------:R-:W0:Y:S01]  /*0670*/  MUFU.SQRT R11, R15 ;  /* 0x0000000f000b7308 */ /* 0x000e220000002000 */
[----:B------:R-:W-:Y:S02]  /*0680*/  FSETP.GEU.AND P5, PT, R8, 1.175494350822287508e-38, PT ;  /* 0x008000000800780b */ /* 0x000fe40003fae000 */
[C---:B-1----:R-:W-:Y:S02]  /*0690*/  FSETP.GT.AND P4, PT, R3.reuse, 8.50705917302346158658e+37, PT ;  /* 0x7e8000000300780b */ /* 0x042fe40003f84000 */
[----:B---3--:R-:W-:Y:S01]  /*06a0*/  FSETP.GT.AND P3, PT, R10, 8.50705917302346158658e+37, PT ;  /* 0x7e8000000a00780b */ /* 0x008fe20003f64000 */
[----:B------:R-:W-:Y:S01]  /*06b0*/  @P6 FMUL R8, R8, 0.25 ;  /* 0x3e80000008086820 */ /* 0x000fe20000400000 */
[----:B------:R-:W-:Y:S02]  /*06c0*/  FSETP.GEU.AND P1, PT, R3, 1.175494350822287508e-38, PT ;  /* 0x008000000300780b */ /* 0x000fe40003f2e000 */
[----:B------:R-:W-:Y:S02]  /*06d0*/  FSEL R9, R0, 1, P6 ;  /* 0x3f80000000097808 */ /* 0x000fe40003000000 */
[----:B0-----:R-:W-:-:S02]  /*06e0*/  FSETP.GT.AND P2, PT, R11, 8.50705917302346158658e+37, PT ;  /* 0x7e8000000b00780b */ /* 0x001fc40003f44000 */
[----:B------:R-:W-:Y:S02]  /*06f0*/  FSETP.GEU.AND P0, PT, R10, 1.175494350822287508e-38, PT ;  /* 0x008000000a00780b */ /* 0x000fe40003f0e000 */
[----:B------:R-:W-:Y:S01]  /*0700*/  FSETP.GEU.AND P6, PT, R11, 1.175494350822287508e-38, PT ;  /* 0x008000000b00780b */ /* 0x000fe20003fce000 */
[----:B------:R-:W-:Y:S01]  /*0710*/  @!P5 FMUL R8, R8, 16777216 ;  /* 0x4b8000000808d820 */ /* 0x000fe20000400000 */
[----:B------:R-:W-:Y:S01]  /*0720*/  @P4 FMUL R3, R3, 0.25 ;  /* 0x3e80000003034820 */ /* 0x000fe20000400000 */
[----:B------:R-:W-:-:S04]  /*0730*/  @P3 FMUL R10, R10, 0.25 ;  /* 0x3e8000000a0a3820 */ /* 0x000fc80000400000 */
[----:B------:R-:W0:Y:S02]  /*0740*/  MUFU.RCP R8, R8 ;  /* 0x0000000800087308 */ /* 0x000e240000001000 */
[----:B------:R-:W-:Y:S01]  /*0750*/  @P2 FMUL R11, R11, 0.25 ;  /* 0x3e8000000b0b2820 */ /* 0x000fe20000400000 */
[----:B------:R-:W-:Y:S01]  /*0760*/  @!P1 FMUL R3, R3, 16777216 ;  /* 0x4b80000003039820 */ /* 0x000fe20000400000 */
[----:B------:R-:W-:Y:S02]  /*0770*/  @!P0 FMUL R10, R10, 16777216 ;  /* 0x4b8000000a0a8820 */ /* 0x000fe40000400000 */
[----:B------:R-:W-:Y:S01]  /*0780*/  @!P6 FMUL R11, R11, 16777216 ;  /* 0x4b8000000b0be820 */ /* 0x000fe20000400000 */
[----:B------:R-:W-:Y:S02]  /*0790*/  @!P5 FMUL R9, R9, 16777216 ;  /* 0x4b8000000909d820 */ /* 0x000fe40000400000 */
[----:B------:R-:W1:Y:S01]  /*07a0*/  MUFU.RCP R3, R3 ;  /* 0x0000000300037308 */ /* 0x000e620000001000 */
[----:B------:R-:W-:-:S07]  /*07b0*/  FSEL R12, R0, 1, P2 ;  /* 0x3f800000000c7808 */ /* 0x000fce0001000000 */
[----:B------:R-:W3:Y:S01]  /*07c0*/  MUFU.RCP R10, R10 ;  /* 0x0000000a000a7308 */ /* 0x000ee20000001000 */
[----:B0-----:R-:W-:Y:S01]  /*07d0*/  FMUL R13, R8, R9 ;  /* 0x00000009080d7220 */ /* 0x001fe20000400000 */
[----:B------:R-:W-:-:S06]  /*07e0*/  FSEL R8, R0, 1, P4 ;  /* 0x3f80000000087808 */ /* 0x000fcc0002000000 */
[----:B------:R-:W0:Y:S01]  /*07f0*/  MUFU.RCP R11, R11 ;  /* 0x0000000b000b7308 */ /* 0x000e220000001000 */
[----:B------:R-:W-:Y:S01]  /*0800*/  FSEL R9, R0, 1, P3 ;  /* 0x3f80000000097808 */ /* 0x000fe20001800000 */
[----:B------:R-:W-:Y:S01]  /*0810*/  @!P1 FMUL R8, R8, 16777216 ;  /* 0x4b80000008089820 */ /* 0x000fe20000400000 */
[----:B------:R-:W-:-:S03]  /*0820*/  @!P6 FMUL R12, R12, 16777216 ;  /* 0x4b8000000c0ce820 */ /* 0x000fc60000400000 */
[----:B------:R-:W-:Y:S01]  /*0830*/  @!P0 FMUL R9, R9, 16777216 ;  /* 0x4b80000009098820 */ /* 0x000fe20000400000 */
[----:B-1----:R-:W-:Y:S01]  /*0840*/  FMUL R0, R3, R8 ;  /* 0x0000000803007220 */ /* 0x002fe20000400000 */
[----:B------:R-:W-:Y:S01]  /*0850*/  FSETP.GT.AND P6, PT, R7, RZ, PT ;  /* 0x000000ff0700720b */ /* 0x000fe20003fc4000 */
[----:B------:R-:W-:Y:S01]  /*0860*/  FADD R26, R30, -R26 ;  /* 0x8000001a1e1a7221 */ /* 0x000fe20000000000 */
[----:B------:R-:W-:Y:S01]  /*0870*/  FADD R27, R31, -R27 ;  /* 0x8000001b1f1b7221 */ /* 0x000fe20000000000 */
[----:B---3--:R-:W-:Y:S02]  /*0880*/  FMUL R3, R10, R9 ;  /* 0x000000090a037220 */ /* 0x008fe40000400000 */
[----:B------:R-:W1:Y:S01]  /*0890*/  LDC.64 R8, c[0x0][0x210] ;  /* 0x00008400ff087b82 */ /* 0x000e620000000a00 */
[----:B0-----:R-:W-:Y:S01]  /*08a0*/  FMUL R12, R11, R12 ;  /* 0x0000000c0b0c7220 */ /* 0x001fe20000400000 */
[----:B------:R-:W-:Y:S01]  /*08b0*/  FMUL R13, R13, R24 ;  /* 0x000000180d0d7220 */ /* 0x000fe20000400000 */
[----:B------:R-:W-:Y:S01]  /*08c0*/  FMUL R0, R0, R25 ;  /* 0x0000001900007220 */ /* 0x000fe20000400000 */
[----:B------:R-:W-:Y:S01]  /*08d0*/  FMUL R3, R3, R26 ;  /* 0x0000001a03037220 */ /* 0x000fe20000400000 */
[----:B------:R-:W-:Y:S01]  /*08e0*/  FMUL R12, R12, R27 ;  /* 0x0000001b0c0c7220 */ /* 0x000fe20000400000 */
[----:B------:R-:W-:-:S02]  /*08f0*/  FSETP.GT.AND P0, PT, R6, RZ, PT ;  /* 0x000000ff0600720b */ /* 0x000fc40003f04000 */
[----:B------:R-:W-:Y:S01]  /*0900*/  @!P6 FMUL R7, R7, 0.10000000149011611938 ;  /* 0x3dcccccd0707e820 */ /* 0x000fe20000400000 */
[----:B------:R-:W-:Y:S02]  /*0910*/  FSETP.GT.AND P1, PT, R5, RZ, PT ;  /* 0x000000ff0500720b */ /* 0x000fe40003f24000 */
[----:B------:R-:W-:-:S08]  /*0920*/  FSETP.GT.AND P2, PT, R4, RZ, PT ;  /* 0x000000ff0400720b */ /* 0x000fd00003f44000 */
[----:B------:R-:W-:-:S03]  /*0930*/  @!P0 FMUL R6, R6, 0.10000000149011611938 ;  /* 0x3dcccccd06068820 */ /* 0x000fc60000400000 */
[----:B------:R-:W-:Y:S01]  /*0940*/  @!P1 FMUL R5, R5, 0.10000000149011611938 ;  /* 0x3dcccccd05059820 */ /* 0x000fe20000400000 */
[----:B-1----:R-:W-:-:S04]  /*0950*/  IMAD.WIDE R8, R2, 0x4, R8 ;  /* 0x0000000402087825 */ /* 0x002fc800078e0208 */
[----:B------:R-:W-:-:S05]  /*0960*/  @!P2 FMUL R4, R4, 0.10000000149011611938 ;  /* 0x3dcccccd0404a820 */ /* 0x000fca0000400000 */
[----:B------:R-:W-:Y:S01]  /*0970*/  STG.E.128 desc[UR4][R8.64], R4 ;  /* 0x0000000408007986 */ /* 0x000fe2000c101d04 */
[----:B--2---:R-:W-:Y:S01]  /*0980*/  FFMA R16, R16, R13, R20 ;  /* 0x0000000d10107223 */ /* 0x004fe20000000014 */
[----:B------:R-:W-:Y:S01]  /*0990*/  FFMA R17, R17, R0, R21 ;  /* 0x0000000011117223 */ /* 0x000fe20000000015 */
[----:B------:R-:W-:Y:S01]  /*09a0*/  FFMA R18, R18, R3, R22 ;  /* 0x0000000312127223 */ /* 0x000fe20000000016 */
[----:B------:R-:W-:Y:S02]  /*09b0*/  FFMA R19, R19, R12, R23 ;  /* 0x0000000c13137223 */ /* 0x000fe40000000017 */
[----:B------:R-:W-:Y:S02]  /*09c0*/  FSETP.GT.AND P5, PT, R16, RZ, PT ;  /* 0x000000ff1000720b */ /* 0x000fe40003fa4000 */
[----:B------:R-:W-:Y:S02]  /*09d0*/  FSETP.GT.AND P3, PT, R18, RZ, PT ;  /* 0x000000ff1200720b */ /* 0x000fe40003f64000 */
[----:B------:R-:W-:-:S02]  /*09e0*/  FSETP.GT.AND P4, PT, R17, RZ, PT ;  /* 0x000000ff1100720b */ /* 0x000fc40003f84000 */
[----:B------:R-:W-:-:S07]  /*09f0*/  FSETP.GT.AND P6, PT, R19, RZ, PT ;  /* 0x000000ff1300720b */ /* 0x000fce0003fc4000 */
[----:B------:R-:W-:Y:S02]  /*0a00*/  @!P5 FMUL R16, R16, 0.10000000149011611938 ;  /* 0x3dcccccd1010d820 */ /* 0x000fe40000400000 */
[----:B------:R-:W-:Y:S02]  /*0a10*/  @!P3 FMUL R18, R18, 0.10000000149011611938 ;  /* 0x3dcccccd1212b820 */ /* 0x000fe40000400000 */
[----:B------:R-:W-:Y:S02]  /*0a20*/  @!P4 FMUL R17, R17, 0.10000000149011611938 ;  /* 0x3dcccccd1111c820 */ /* 0x000fe40000400000 */
[----:B------:R-:W-:-:S05]  /*0a30*/  @!P6 FMUL R19, R19, 0.10000000149011611938 ;  /* 0x3dcccccd1313e820 */ /* 0x000fca0000400000 */
[----:B------:R-:W-:Y:S01]  /*0a40*/  STG.E.128 desc[UR4][R8.64+0x800], R16 ;  /* 0x0008001008007986 */ /* 0x000fe2000c101d04 */
[----:B------:R-:W-:Y:S05]  /*0a50*/  EXIT ;  /* 0x000000000000794d */ /* 0x000fea0003800000 */
.L_x_0:
[----:B------:R-:W-:-:S00]  /*0a60*/  BRA `(.L_x_0) ;  /* 0xfffffffc00fc7947 */ /* 0x000fc0000383ffff */
[----:B------:R-:W-:-:S00]  /*0a70*/  NOP ;  /* 0x0000000000007918 */ /* 0x000fc00000000000 */
        /* <DEDUP_REMOVED lines=8> */
.L_x_1:


//--------------------- .nv.global.init           --------------------------
	.section	.nv.global.init,"aw",@progbits
.nv.global.init:
	.type		_$_str,@object
	.size		_$_str,(_$_str_$_2 - _$_str)
_$_str:
        /*0000*/ 	.byte	0x5f, 0x5f, 0x43, 0x55, 0x44, 0x41, 0x5f, 0x46, 0x54, 0x5a, 0x00
	.type		_$_str_$_2,@object
	.size		_$_str_$_2,(.L_1 - _$_str_$_2)
_$_str_$_2:
        /*000b*/ 	.byte	0x5f, 0x5f, 0x43, 0x55, 0x44, 0x41, 0x5f, 0x50, 0x52, 0x45, 0x43, 0x5f, 0x53, 0x51, 0x52, 0x54
        /*001b*/ 	.byte	0x00
.L_1:


//--------------------- .nv.constant0.triton_poi_fused__native_batch_norm_legit_no_training_leaky_relu_18 --------------------------
	.section	.nv.constant0.triton_poi_fused__native_batch_norm_legit_no_training_leaky_relu_18,"a",@progbits
	.sectionflags	@""
	.align	4
.nv.constant0.triton_poi_fused__native_batch_norm_legit_no_training_leaky_relu_18:
	.zero		580
